	.headerflags	@"EF_CUDA_TEXMODE_UNIFIED EF_CUDA_64BIT_ADDRESS EF_CUDA_ACCELERATORS EF_CUDA_SM90 EF_CUDA_VIRTUAL_SM(EF_CUDA_SM90)"
	.elftype	@"ET_EXEC"


//--------------------- .nv.info                  --------------------------
	.section	.nv.info,"",@"SHT_CUDA_INFO"
	.align	4


	//----- nvinfo : EIATTR_REGCOUNT
	.align		4
        /*0000*/ 	.byte	0x04, 0x2f
        /*0002*/ 	.short	(.L_2 - .L_1)
	.align		4
.L_1:
        /*0004*/ 	.word	index@(triton_per_fused_add_log_mean_mul_neg_sum_0)
        /*0008*/ 	.word	0x0000001c


	//----- nvinfo : EIATTR_MIN_STACK_SIZE
	.align		4
.L_2:
        /*000c*/ 	.byte	0x04, 0x12
        /*000e*/ 	.short	(.L_4 - .L_3)
	.align		4
.L_3:
        /*0010*/ 	.word	index@(triton_per_fused_add_log_mean_mul_neg_sum_0)
        /*0014*/ 	.word	0x00000000


	//----- nvinfo : EIATTR_FRAME_SIZE
	.align		4
.L_4:
        /*0018*/ 	.byte	0x04, 0x11
        /*001a*/ 	.short	(.L_6 - .L_5)
	.align		4
.L_5:
        /*001c*/ 	.word	index@(triton_per_fused_add_log_mean_mul_neg_sum_0)
        /*0020*/ 	.word	0x00000000


	//----- nvinfo : EIATTR_MIN_STACK_SIZE
	.align		4
.L_6:
        /*0024*/ 	.byte	0x04, 0x12
        /*0026*/ 	.short	(.L_8 - .L_7)
	.align		4
.L_7:
        /*0028*/ 	.word	index@(triton_per_fused_add_log_mean_mul_neg_sum_0)
        /*002c*/ 	.word	0x00000000
.L_8:


//--------------------- .nv.info.triton_per_fused_add_log_mean_mul_neg_sum_0 --------------------------
	.section	.nv.info.triton_per_fused_add_log_mean_mul_neg_sum_0,"",@"SHT_CUDA_INFO"
	.sectionflags	@""
	.align	4


	//----- nvinfo : EIATTR_CUDA_API_VERSION
	.align		4
        /*0000*/ 	.byte	0x04, 0x37
        /*0002*/ 	.short	(.L_10 - .L_9)
.L_9:
        /*0004*/ 	.word	0x0000007c


	//----- nvinfo : EIATTR_KPARAM_INFO
	.align		4
.L_10:
        /*0008*/ 	.byte	0x04, 0x17
        /*000a*/ 	.short	(.L_12 - .L_11)
.L_11:
        /*000c*/ 	.word	0x00000000
        /*0010*/ 	.short	0x0002
        /*0012*/ 	.short	0x0010
        /*0014*/ 	.byte	0x00, 0xf0, 0x11, 0x00


	//----- nvinfo : EIATTR_KPARAM_INFO
	.align		4
.L_12:
        /*0018*/ 	.byte	0x04, 0x17
        /*001a*/ 	.short	(.L_14 - .L_13)
.L_13:
        /*001c*/ 	.word	0x00000000
        /*0020*/ 	.short	0x0001
        /*0022*/ 	.short	0x0008
        /*0024*/ 	.byte	0x00, 0xf4, 0x21, 0x00


	//----- nvinfo : EIATTR_KPARAM_INFO
	.align		4
.L_14:
        /*0028*/ 	.byte	0x04, 0x17
        /*002a*/ 	.short	(.L_16 - .L_15)
.L_15:
        /*002c*/ 	.word	0x00000000
        /*0030*/ 	.short	0x0000
        /*0032*/ 	.short	0x0000
        /*0034*/ 	.byte	0x00, 0xf4, 0x21, 0x00


	//----- nvinfo : EIATTR_SPARSE_MMA_MASK
	.align		4
.L_16:
        /*0038*/ 	.byte	0x03, 0x50
        /*003a*/ 	.short	0x0000


	//----- nvinfo : EIATTR_MAXREG_COUNT
	.align		4
        /*003c*/ 	.byte	0x03, 0x1b
        /*003e*/ 	.short	0x00ff


	//----- nvinfo : EIATTR_COOP_GROUP_MASK_REGIDS
	.align		4
        /*0040*/ 	.byte	0x04, 0x29
        /*0042*/ 	.short	(.L_18 - .L_17)


	//   ....[0]....
.L_17:
        /*0044*/ 	.word	0xffffffff


	//   ....[1]....
        /*0048*/ 	.word	0xffffffff


	//   ....[2]....
        /*004c*/ 	.word	0xffffffff


	//   ....[3]....
        /*0050*/ 	.word	0xffffffff


	//   ....[4]....
        /*0054*/ 	.word	0xffffffff


	//   ....[5]....
        /*0058*/ 	.word	0xffffffff


	//----- nvinfo : EIATTR_COOP_GROUP_INSTR_OFFSETS
	.align		4
.L_18:
        /*005c*/ 	.byte	0x04, 0x28
        /*005e*/ 	.short	(.L_20 - .L_19)


	//   ....[0]....
.L_19:
        /*0060*/ 	.word	0x00000810


	//   ....[1]....
        /*0064*/ 	.word	0x00000840


	//   ....[2]....
        /*0068*/ 	.word	0x00000880


	//   ....[3]....
        /*006c*/ 	.word	0x000008a0


	//   ....[4]....
        /*0070*/ 	.word	0x000008c0


	//   ....[5]....
        /*0074*/ 	.word	0x00000930


	//----- nvinfo : EIATTR_EXIT_INSTR_OFFSETS
	.align		4
.L_20:
        /*0078*/ 	.byte	0x04, 0x1c
        /*007a*/ 	.short	(.L_22 - .L_21)


	//   ....[0]....
.L_21:
        /*007c*/ 	.word	0x000009a0


	//   ....[1]....
        /*0080*/ 	.word	0x000009e0


	//----- nvinfo : EIATTR_REQNTID
	.align		4
.L_22:
        /*0084*/ 	.byte	0x04, 0x10
        /*0086*/ 	.short	(.L_24 - .L_23)
.L_23:
        /*0088*/ 	.word	0x00000040
        /*008c*/ 	.word	0x00000001
        /*0090*/ 	.word	0x00000001


	//----- nvinfo : EIATTR_CBANK_PARAM_SIZE
	.align		4
.L_24:
        /*0094*/ 	.byte	0x03, 0x19
        /*0096*/ 	.short	0x0014


	//----- nvinfo : EIATTR_PARAM_CBANK
	.align		4
        /*0098*/ 	.byte	0x04, 0x0a
        /*009a*/ 	.short	(.L_26 - .L_25)
	.align		4
.L_25:
        /*009c*/ 	.word	index@(.nv.constant0.triton_per_fused_add_log_mean_mul_neg_sum_0)
        /*00a0*/ 	.short	0x0210
        /*00a2*/ 	.short	0x0014


	//----- nvinfo : EIATTR_SW_WAR
	.align		4
.L_26:
        /*00a4*/ 	.byte	0x04, 0x36
        /*00a6*/ 	.short	(.L_28 - .L_27)
.L_27:
        /*00a8*/ 	.word	0x00000008
.L_28:


//--------------------- .nv.callgraph             --------------------------
	.section	.nv.callgraph,"",@"SHT_CUDA_CALLGRAPH"
	.align	4
	.sectionentsize	8
	.align		4
        /*0000*/ 	.word	0x00000000
	.align		4
        /*0004*/ 	.word	0xffffffff
	.align		4
        /*0008*/ 	.word	0x00000000
	.align		4
        /*000c*/ 	.word	0xfffffffe
	.align		4
        /*0010*/ 	.word	0x00000000
	.align		4
        /*0014*/ 	.word	0xfffffffd
	.align		4
        /*0018*/ 	.word	0x00000000
	.align		4
        /*001c*/ 	.word	0xfffffffc


//--------------------- .nv.constant4             --------------------------
	.section	.nv.constant4,"a",@progbits
	.align	8
	.align		8
.nv.constant4:
        /*0000*/ 	.dword	_$_str


//--------------------- .text.triton_per_fused_add_log_mean_mul_neg_sum_0 --------------------------
	.section	.text.triton_per_fused_add_log_mean_mul_neg_sum_0,"ax",@progbits
	.sectionflags	@"SHF_BARRIERS=1"
	.align	128
        .global         triton_per_fused_add_log_mean_mul_neg_sum_0
        .type           triton_per_fused_add_log_mean_mul_neg_sum_0,@function
        .size           triton_per_fused_add_log_mean_mul_neg_sum_0,(.L_x_1 - triton_per_fused_add_log_mean_mul_neg_sum_0)
        .other          triton_per_fused_add_log_mean_mul_neg_sum_0,@"STO_CUDA_ENTRY STV_DEFAULT"
triton_per_fused_add_log_mean_mul_neg_sum_0:
.text.triton_per_fused_add_log_mean_mul_neg_sum_0:
[----:B------:R-:W0:Y:S02]  /*0000*/  LDC R1, c[0x0][0x28] ;  /* 0x00000a00ff017b82 */ /* 0x000e240000000800 */
[----:B------:R-:W1:Y:S01]  /*0010*/  S2R R21, SR_TID.X ;  /* 0x0000000000157919 */ /* 0x000e620000002100 */
[----:B------:R-:W2:Y:S01]  /*0020*/  LDC.64 R6, c[0x0][0x218] ;  /* 0x00008600ff067b82 */ /* 0x000ea20000000a00 */
[----:B------:R-:W-:Y:S01]  /*0030*/  ULDC.64 UR6, c[0x0][0x208] ;  /* 0x0000820000067ab9 */ /* 0x000fe20000000a00 */
[----:B-1----:R-:W-:-:S04]  /*0040*/  SHF.L.U32 R0, R21, 0x2, RZ ;  /* 0x0000000215007819 */ /* 0x002fc800000006ff */
[----:B------:R-:W-:-:S05]  /*0050*/  LOP3.LUT R3, R0, 0xfc, RZ, 0xc0, !PT ;  /* 0x000000fc00037812 */ /* 0x000fca00078ec0ff */
[----:B--2---:R-:W-:-:S05]  /*0060*/  IMAD.WIDE.U32 R6, R3, 0x4, R6 ;  /* 0x0000000403067825 */ /* 0x004fca00078e0006 */
[----:B------:R-:W2:Y:S04]  /*0070*/  LDG.E.EL R5, desc[UR6][R6.64+0x4] ;  /* 0x0000040606057981 */ /* 0x000ea8000c2e1900 */
[----:B------:R-:W3:Y:S04]  /*0080*/  LDG.E.EL R4, desc[UR6][R6.64] ;  /* 0x0000000606047981 */ /* 0x000ee8000c2e1900 */
[----:B------:R-:W4:Y:S04]  /*0090*/  LDG.E.EL R3, desc[UR6][R6.64+0x8] ;  /* 0x0000080606037981 */ /* 0x000f28000c2e1900 */
[----:B------:R4:W5:Y:S01]  /*00a0*/  LDG.E.EL R8, desc[UR6][R6.64+0xc] ;  /* 0x00000c0606087981 */ /* 0x000962000c2e1900 */
[----:B------:R-:W-:Y:S01]  /*00b0*/  HFMA2.MMA R11, -RZ, RZ, 1.5048828125, 33.21875 ;  /* 0x3e055027ff0b7435 */ /* 0x000fe200000001ff */
[----:B------:R-:W1:Y:S01]  /*00c0*/  S2UR UR5, SR_CgaCtaId ;  /* 0x00000000000579c3 */ /* 0x000e620000008800 */
[----:B------:R-:W-:-:S02]  /*00d0*/  UMOV UR4, 0x400 ;  /* 0x0000040000047882 */ /* 0x000fc40000000000 */
[----:B-1----:R-:W-:Y:S01]  /*00e0*/  UPRMT UR4, UR5, 0x654, UR4 ;  /* 0x0000065405047896 */ /* 0x002fe20008000004 */
[----:B--2---:R-:W-:Y:S01]  /*00f0*/  FADD R12, R5, 9.999999682655225389e-21 ;  /* 0x1e3ce508050c7421 */ /* 0x004fe20000000000 */
[----:B------:R-:W-:-:S04]  /*0100*/  FADD R5, RZ, -R5 ;  /* 0x80000005ff057221 */ /* 0x000fc80000000000 */
[----:B------:R-:W-:Y:S01]  /*0110*/  FSETP.GEU.AND P3, PT, R12, 1.175494350822287508e-38, PT ;  /* 0x008000000c00780b */ /* 0x000fe20003f6e000 */
[----:B----4-:R-:W-:Y:S01]  /*0120*/  FADD R7, R3, 9.999999682655225389e-21 ;  /* 0x1e3ce50803077421 */ /* 0x010fe20000000000 */
[----:B------:R-:W-:Y:S01]  /*0130*/  FADD R3, RZ, -R3 ;  /* 0x80000003ff037221 */ /* 0x000fe20000000000 */
[----:B-----5:R-:W-:-:S03]  /*0140*/  FADD R6, R8, 9.999999682655225389e-21 ;  /* 0x1e3ce50808067421 */ /* 0x020fc60000000000 */
[----:B------:R-:W-:Y:S01]  /*0150*/  FSETP.GEU.AND P2, PT, R7, 1.175494350822287508e-38, PT ;  /* 0x008000000700780b */ /* 0x000fe20003f4e000 */
[----:B------:R-:W-:Y:S01]  /*0160*/  FADD R8, RZ, -R8 ;  /* 0x80000008ff087221 */ /* 0x000fe20000000000 */
[----:B------:R-:W-:-:S05]  /*0170*/  FSETP.GEU.AND P0, PT, R6, 1.175494350822287508e-38, PT ;  /* 0x008000000600780b */ /* 0x000fca0003f0e000 */
[----:B------:R-:W-:-:S05]  /*0180*/  @!P3 FMUL R12, R12, 8388608 ;  /* 0x4b0000000c0cb820 */ /* 0x000fca0000400000 */
[----:B------:R-:W-:Y:S01]  /*0190*/  IADD3 R9, R12, -0x3f2aaaab, RZ ;  /* 0xc0d555550c097810 */ /* 0x000fe20007ffe0ff */
[----:B------:R-:W-:-:S03]  /*01a0*/  @!P2 FMUL R7, R7, 8388608 ;  /* 0x4b0000000707a820 */ /* 0x000fc60000400000 */
[----:B------:R-:W-:Y:S01]  /*01b0*/  LOP3.LUT R13, R9, 0xff800000, RZ, 0xc0, !PT ;  /* 0xff800000090d7812 */ /* 0x000fe200078ec0ff */
[----:B---3--:R-:W-:Y:S01]  /*01c0*/  FADD R9, R4, 9.999999682655225389e-21 ;  /* 0x1e3ce50804097421 */ /* 0x008fe20000000000 */
[----:B------:R-:W-:Y:S01]  /*01d0*/  FADD R4, RZ, -R4 ;  /* 0x80000004ff047221 */ /* 0x000fe20000000000 */
[----:B------:R-:W-:Y:S01]  /*01e0*/  @!P0 FMUL R6, R6, 8388608 ;  /* 0x4b00000006068820 */ /* 0x000fe20000400000 */
[----:B------:R-:W-:Y:S02]  /*01f0*/  IADD3 R18, R12, -R13, RZ ;  /* 0x8000000d0c127210 */ /* 0x000fe40007ffe0ff */
[----:B------:R-:W-:Y:S02]  /*0200*/  FSETP.GEU.AND P1, PT, R9, 1.175494350822287508e-38, PT ;  /* 0x008000000900780b */ /* 0x000fe40003f2e000 */
[----:B------:R-:W-:Y:S01]  /*0210*/  IADD3 R10, R7, -0x3f2aaaab, RZ ;  /* 0xc0d55555070a7810 */ /* 0x000fe20007ffe0ff */
[----:B------:R-:W-:Y:S01]  /*0220*/  FADD R18, R18, -1 ;  /* 0xbf80000012127421 */ /* 0x000fe20000000000 */
[----:B------:R-:W-:-:S02]  /*0230*/  I2FP.F32.S32 R20, R13 ;  /* 0x0000000d00147245 */ /* 0x000fc40000201400 */
[----:B------:R-:W-:Y:S01]  /*0240*/  LOP3.LUT R10, R10, 0xff800000, RZ, 0xc0, !PT ;  /* 0xff8000000a0a7812 */ /* 0x000fe200078ec0ff */
[----:B------:R-:W-:-:S03]  /*0250*/  FFMA.FTZ R15, R18, -R11, 0.14084610342979431152 ;  /* 0x3e1039f6120f7423 */ /* 0x000fc6000001080b */
[----:B------:R-:W-:Y:S01]  /*0260*/  IADD3 R19, R7, -R10, RZ ;  /* 0x8000000a07137210 */ /* 0x000fe20007ffe0ff */
[C---:B------:R-:W-:Y:S01]  /*0270*/  FFMA.FTZ R15, R18.reuse, R15, -0.12148627638816833496 ;  /* 0xbdf8cdcc120f7423 */ /* 0x040fe2000001000f */
[----:B------:R-:W-:Y:S01]  /*0280*/  I2FP.F32.S32 R10, R10 ;  /* 0x0000000a000a7245 */ /* 0x000fe20000201400 */
[----:B------:R-:W-:Y:S02]  /*0290*/  @!P1 FMUL R9, R9, 8388608 ;  /* 0x4b00000009099820 */ /* 0x000fe40000400000 */
[----:B------:R-:W-:-:S03]  /*02a0*/  FFMA.FTZ R15, R18, R15, 0.13980610668659210205 ;  /* 0x3e0f2955120f7423 */ /* 0x000fc6000001000f */
[----:B------:R-:W-:Y:S01]  /*02b0*/  IADD3 R16, R9, -0x3f2aaaab, RZ ;  /* 0xc0d5555509107810 */ /* 0x000fe20007ffe0ff */
[----:B------:R-:W-:-:S03]  /*02c0*/  FFMA.FTZ R15, R18, R15, -0.16684235632419586182 ;  /* 0xbe2ad8b9120f7423 */ /* 0x000fc6000001000f */
[----:B------:R-:W-:Y:S01]  /*02d0*/  LOP3.LUT R16, R16, 0xff800000, RZ, 0xc0, !PT ;  /* 0xff80000010107812 */ /* 0x000fe200078ec0ff */
[----:B------:R-:W-:-:S03]  /*02e0*/  FFMA.FTZ R15, R18, R15, 0.20012299716472625732 ;  /* 0x3e4ced0b120f7423 */ /* 0x000fc6000001000f */
[----:B------:R-:W-:Y:S01]  /*02f0*/  IADD3 R14, R9, -R16, RZ ;  /* 0x80000010090e7210 */ /* 0x000fe20007ffe0ff */
[----:B------:R-:W-:Y:S01]  /*0300*/  FFMA.FTZ R17, R18, R15, -0.24999669194221496582 ;  /* 0xbe7fff2212117423 */ /* 0x000fe2000001000f */
[----:B------:R-:W-:Y:S02]  /*0310*/  FSEL R15, RZ, -23, P3 ;  /* 0xc1b80000ff0f7808 */ /* 0x000fe40001800000 */
[----:B------:R-:W-:Y:S01]  /*0320*/  ISETP.GE.U32.AND P3, PT, R12, 0x7f800000, PT ;  /* 0x7f8000000c00780c */ /* 0x000fe20003f66070 */
[----:B------:R-:W-:Y:S01]  /*0330*/  FFMA.FTZ R17, R18, R17, 0.33333182334899902344 ;  /* 0x3eaaaa7812117423 */ /* 0x000fe20000010011 */
[----:B------:R-:W-:Y:S01]  /*0340*/  FADD R14, R14, -1 ;  /* 0xbf8000000e0e7421 */ /* 0x000fe20000000000 */
[----:B------:R-:W-:Y:S01]  /*0350*/  FFMA.FTZ R15, R20, 1.1920928955078125e-07, R15 ;  /* 0x34000000140f7823 */ /* 0x000fe2000001000f */
[----:B------:R-:W-:Y:S01]  /*0360*/  I2FP.F32.S32 R16, R16 ;  /* 0x0000001000107245 */ /* 0x000fe20000201400 */
[----:B------:R-:W-:Y:S01]  /*0370*/  FFMA.FTZ R17, R18, R17, -0.5 ;  /* 0xbf00000012117423 */ /* 0x000fe20000010011 */
[----:B------:R-:W-:-:S03]  /*0380*/  FFMA.FTZ R13, R14, -R11, 0.14084610342979431152 ;  /* 0x3e1039f60e0d7423 */ /* 0x000fc6000001080b */
[----:B------:R-:W-:Y:S01]  /*0390*/  FMUL R17, R18, R17 ;  /* 0x0000001112117220 */ /* 0x000fe20000400000 */
[----:B------:R-:W-:-:S03]  /*03a0*/  FFMA.FTZ R13, R14, R13, -0.12148627638816833496 ;  /* 0xbdf8cdcc0e0d7423 */ /* 0x000fc6000001000d */
[----:B------:R-:W-:Y:S01]  /*03b0*/  FFMA.FTZ R20, R18, R17, R18 ;  /* 0x0000001112147223 */ /* 0x000fe20000010012 */
[C---:B------:R-:W-:Y:S01]  /*03c0*/  FFMA.FTZ R13, R14.reuse, R13, 0.13980610668659210205 ;  /* 0x3e0f29550e0d7423 */ /* 0x040fe2000001000d */
[----:B------:R-:W-:Y:S01]  /*03d0*/  FADD R18, R19, -1 ;  /* 0xbf80000013127421 */ /* 0x000fe20000000000 */
[----:B------:R-:W-:Y:S01]  /*03e0*/  IADD3 R19, R6, -0x3f2aaaab, RZ ;  /* 0xc0d5555506137810 */ /* 0x000fe20007ffe0ff */
[----:B------:R-:W-:Y:S01]  /*03f0*/  FFMA.FTZ R15, R15, 0.69314718246459960938, R20 ;  /* 0x3f3172180f0f7823 */ /* 0x000fe20000010014 */
[----:B------:R-:W-:Y:S01]  /*0400*/  FFMA.FTZ R17, R14, R13, -0.16684235632419586182 ;  /* 0xbe2ad8b90e117423 */ /* 0x000fe2000001000d */
[----:B------:R-:W-:Y:S01]  /*0410*/  FFMA.FTZ R23, R18, -R11, 0.14084610342979431152 ;  /* 0x3e1039f612177423 */ /* 0x000fe2000001080b */
[----:B------:R-:W-:Y:S02]  /*0420*/  LOP3.LUT R13, R19, 0xff800000, RZ, 0xc0, !PT ;  /* 0xff800000130d7812 */ /* 0x000fe400078ec0ff */
[----:B------:R-:W-:Y:S01]  /*0430*/  FFMA.FTZ R19, R14, R17, 0.20012299716472625732 ;  /* 0x3e4ced0b0e137423 */ /* 0x000fe20000010011 */
[----:B------:R-:W-:Y:S01]  /*0440*/  FFMA.FTZ R25, R18, R23, -0.12148627638816833496 ;  /* 0xbdf8cdcc12197423 */ /* 0x000fe20000010017 */
[----:B------:R-:W-:-:S02]  /*0450*/  IADD3 R20, R6, -R13, RZ ;  /* 0x8000000d06147210 */ /* 0x000fc40007ffe0ff */
[----:B------:R-:W-:Y:S01]  /*0460*/  FFMA.FTZ R23, R14, R19, -0.24999669194221496582 ;  /* 0xbe7fff220e177423 */ /* 0x000fe20000010013 */
[----:B------:R-:W-:Y:S01]  /*0470*/  @P3 MOV R19, 0x7f800000 ;  /* 0x7f80000000133802 */ /* 0x000fe20000000f00 */
[----:B------:R-:W-:Y:S01]  /*0480*/  FFMA.FTZ R25, R18, R25, 0.13980610668659210205 ;  /* 0x3e0f295512197423 */ /* 0x000fe20000010019 */
[----:B------:R-:W-:Y:S01]  /*0490*/  FADD R20, R20, -1 ;  /* 0xbf80000014147421 */ /* 0x000fe20000000000 */
[----:B------:R-:W-:Y:S01]  /*04a0*/  FFMA.FTZ R23, R14, R23, 0.33333182334899902344 ;  /* 0x3eaaaa780e177423 */ /* 0x000fe20000010017 */
[----:B------:R-:W-:Y:S01]  /*04b0*/  FSEL R17, RZ, -23, P1 ;  /* 0xc1b80000ff117808 */ /* 0x000fe20000800000 */
[----:B------:R-:W-:Y:S01]  /*04c0*/  FFMA.FTZ R25, R18, R25, -0.16684235632419586182 ;  /* 0xbe2ad8b912197423 */ /* 0x000fe20000010019 */
[----:B------:R-:W-:Y:S01]  /*04d0*/  FFMA.FTZ R11, R20, -R11, 0.14084610342979431152 ;  /* 0x3e1039f6140b7423 */ /* 0x000fe2000001080b */
[----:B------:R-:W-:Y:S01]  /*04e0*/  @P3 FFMA.FTZ R15, R12, R19, +INF ;  /* 0x7f8000000c0f3423 */ /* 0x000fe20000010013 */
[----:B------:R-:W-:Y:S01]  /*04f0*/  ISETP.GE.U32.AND P3, PT, R9, 0x7f800000, PT ;  /* 0x7f8000000900780c */ /* 0x000fe20003f66070 */
[----:B------:R-:W-:Y:S01]  /*0500*/  FFMA.FTZ R25, R18, R25, 0.20012299716472625732 ;  /* 0x3e4ced0b12197423 */ /* 0x000fe20000010019 */
[----:B------:R-:W-:Y:S01]  /*0510*/  FFMA.FTZ R11, R20, R11, -0.12148627638816833496 ;  /* 0xbdf8cdcc140b7423 */ /* 0x000fe2000001000b */
[----:B------:R-:W-:Y:S01]  /*0520*/  FSETP.NEU.AND P1, PT, R12, RZ, PT ;  /* 0x000000ff0c00720b */ /* 0x000fe20003f2d000 */
[----:B------:R-:W-:Y:S01]  /*0530*/  FFMA.FTZ R23, R14, R23, -0.5 ;  /* 0xbf0000000e177423 */ /* 0x000fe20000010017 */
[----:B------:R-:W-:Y:S01]  /*0540*/  FFMA.FTZ R25, R18, R25, -0.24999669194221496582 ;  /* 0xbe7fff2212197423 */ /* 0x000fe20000010019 */
[----:B------:R-:W-:Y:S01]  /*0550*/  FFMA.FTZ R19, R20, R11, 0.13980610668659210205 ;  /* 0x3e0f295514137423 */ /* 0x000fe2000001000b */
[----:B------:R-:W-:Y:S01]  /*0560*/  FSEL R11, RZ, -23, P2 ;  /* 0xc1b80000ff0b7808 */ /* 0x000fe20001000000 */
[----:B------:R-:W-:Y:S01]  /*0570*/  FMUL R23, R14, R23 ;  /* 0x000000170e177220 */ /* 0x000fe20000400000 */
[----:B------:R-:W-:Y:S01]  /*0580*/  FFMA.FTZ R25, R18, R25, 0.33333182334899902344 ;  /* 0x3eaaaa7812197423 */ /* 0x000fe20000010019 */
[----:B------:R-:W-:Y:S01]  /*0590*/  FFMA.FTZ R19, R20, R19, -0.16684235632419586182 ;  /* 0xbe2ad8b914137423 */ /* 0x000fe20000010013 */
[----:B------:R-:W-:Y:S01]  /*05a0*/  ISETP.GE.U32.AND P2, PT, R7, 0x7f800000, PT ;  /* 0x7f8000000700780c */ /* 0x000fe20003f46070 */
[----:B------:R-:W-:Y:S01]  /*05b0*/  FFMA.FTZ R17, R16, 1.1920928955078125e-07, R17 ;  /* 0x3400000010117823 */ /* 0x000fe20000010011 */
[----:B------:R-:W-:Y:S01]  /*05c0*/  FSEL R12, R15, -INF , P1 ;  /* 0xff8000000f0c7808 */ /* 0x000fe20000800000 */
[----:B------:R-:W-:Y:S01]  /*05d0*/  FFMA.FTZ R19, R20, R19, 0.20012299716472625732 ;  /* 0x3e4ced0b14137423 */ /* 0x000fe20000010013 */
[----:B------:R-:W-:Y:S01]  /*05e0*/  FFMA.FTZ R25, R18, R25, -0.5 ;  /* 0xbf00000012197423 */ /* 0x000fe20000010019 */
[----:B------:R-:W-:Y:S01]  /*05f0*/  ISETP.GE.U32.AND P1, PT, R6, 0x7f800000, PT ;  /* 0x7f8000000600780c */ /* 0x000fe20003f26070 */
[----:B------:R-:W-:Y:S01]  /*0600*/  FFMA.FTZ R14, R14, R23, R14 ;  /* 0x000000170e0e7223 */ /* 0x000fe2000001000e */
[----:B------:R-:W-:Y:S01]  /*0610*/  FFMA.FTZ R19, R20, R19, -0.24999669194221496582 ;  /* 0xbe7fff2214137423 */ /* 0x000fe20000010013 */
[----:B------:R-:W-:Y:S01]  /*0620*/  FMUL R25, R18, R25 ;  /* 0x0000001912197220 */ /* 0x000fe20000400000 */
[----:B------:R-:W-:Y:S01]  /*0630*/  @P3 MOV R16, 0x7f800000 ;  /* 0x7f80000000103802 */ /* 0x000fe20000000f00 */
[----:B------:R-:W-:Y:S01]  /*0640*/  FFMA.FTZ R10, R10, 1.1920928955078125e-07, R11 ;  /* 0x340000000a0a7823 */ /* 0x000fe2000001000b */
[----:B------:R-:W-:Y:S01]  /*0650*/  FFMA.FTZ R19, R20, R19, 0.33333182334899902344 ;  /* 0x3eaaaa7814137423 */ /* 0x000fe20000010013 */
[----:B------:R-:W-:Y:S01]  /*0660*/  FMUL R5, R5, R12 ;  /* 0x0000000c05057220 */ /* 0x000fe20000400000 */
[----:B------:R-:W-:Y:S01]  /*0670*/  FFMA.FTZ R25, R18, R25, R18 ;  /* 0x0000001912197223 */ /* 0x000fe20000010012 */
[----:B------:R-:W-:Y:S01]  /*0680*/  FFMA.FTZ R14, R17, 0.69314718246459960938, R14 ;  /* 0x3f317218110e7823 */ /* 0x000fe2000001000e */
[C---:B------:R-:W-:Y:S01]  /*0690*/  FFMA.FTZ R19, R20.reuse, R19, -0.5 ;  /* 0xbf00000014137423 */ /* 0x040fe20000010013 */
[----:B------:R-:W-:Y:S01]  /*06a0*/  FSEL R11, RZ, -23, P0 ;  /* 0xc1b80000ff0b7808 */ /* 0x000fe20000000000 */
[C---:B------:R-:W-:Y:S01]  /*06b0*/  @P3 FFMA.FTZ R14, R9.reuse, R16, +INF ;  /* 0x7f800000090e3423 */ /* 0x040fe20000010010 */
[----:B------:R-:W-:Y:S01]  /*06c0*/  I2FP.F32.S32 R12, R13 ;  /* 0x0000000d000c7245 */ /* 0x000fe20000201400 */
[----:B------:R-:W-:Y:S01]  /*06d0*/  FMUL R19, R20, R19 ;  /* 0x0000001314137220 */ /* 0x000fe20000400000 */
[----:B------:R-:W-:Y:S01]  /*06e0*/  @P2 MOV R18, 0x7f800000 ;  /* 0x7f80000000122802 */ /* 0x000fe20000000f00 */
[----:B------:R-:W-:Y:S01]  /*06f0*/  FFMA.FTZ R10, R10, 0.69314718246459960938, R25 ;  /* 0x3f3172180a0a7823 */ /* 0x000fe20000010019 */
[----:B------:R-:W-:Y:S01]  /*0700*/  FSETP.NEU.AND P0, PT, R9, RZ, PT ;  /* 0x000000ff0900720b */ /* 0x000fe20003f0d000 */
[----:B------:R-:W-:Y:S01]  /*0710*/  FFMA.FTZ R11, R12, 1.1920928955078125e-07, R11 ;  /* 0x340000000c0b7823 */ /* 0x000fe2000001000b */
[----:B------:R-:W-:Y:S01]  /*0720*/  FFMA.FTZ R20, R20, R19, R20 ;  /* 0x0000001314147223 */ /* 0x000fe20000010014 */
[----:B------:R-:W-:Y:S01]  /*0730*/  @P1 MOV R9, 0x7f800000 ;  /* 0x7f80000000091802 */ /* 0x000fe20000000f00 */
[----:B------:R-:W-:Y:S01]  /*0740*/  @P2 FFMA.FTZ R10, R7, R18, +INF ;  /* 0x7f800000070a2423 */ /* 0x000fe20000010012 */
[----:B------:R-:W-:Y:S01]  /*0750*/  FSEL R14, R14, -INF , P0 ;  /* 0xff8000000e0e7808 */ /* 0x000fe20000000000 */
[----:B------:R-:W-:Y:S01]  /*0760*/  FFMA.FTZ R11, R11, 0.69314718246459960938, R20 ;  /* 0x3f3172180b0b7823 */ /* 0x000fe20000010014 */
[----:B------:R-:W-:Y:S01]  /*0770*/  FSETP.NEU.AND P0, PT, R7, RZ, PT ;  /* 0x000000ff0700720b */ /* 0x000fe20003f0d000 */
[C---:B------:R-:W-:Y:S01]  /*0780*/  @P1 FFMA.FTZ R11, R6.reuse, R9, +INF ;  /* 0x7f800000060b1423 */ /* 0x040fe20000010009 */
[----:B------:R-:W-:Y:S01]  /*0790*/  FSETP.NEU.AND P2, PT, R6, RZ, PT ;  /* 0x000000ff0600720b */ /* 0x000fe20003f4d000 */
[----:B------:R-:W-:Y:S01]  /*07a0*/  FFMA R4, R4, R14, R5 ;  /* 0x0000000e04047223 */ /* 0x000fe20000000005 */
[----:B------:R-:W-:-:S02]  /*07b0*/  FSEL R10, R10, -INF , P0 ;  /* 0xff8000000a0a7808 */ /* 0x000fc40000000000 */
[----:B------:R-:W-:Y:S02]  /*07c0*/  FSEL R11, R11, -INF , P2 ;  /* 0xff8000000b0b7808 */ /* 0x000fe40001000000 */
[----:B------:R-:W-:Y:S01]  /*07d0*/  LOP3.LUT P0, RZ, R21, 0x1f, RZ, 0xc0, !PT ;  /* 0x0000001f15ff7812 */ /* 0x000fe2000780c0ff */
[----:B------:R-:W-:Y:S01]  /*07e0*/  FFMA R3, R3, R10, R4 ;  /* 0x0000000a03037223 */ /* 0x000fe20000000004 */
[----:B------:R-:W-:-:S03]  /*07f0*/  ISETP.GE.AND P1, PT, R21, 0x2, PT ;  /* 0x000000021500780c */ /* 0x000fc60003f26270 */
[----:B------:R-:W-:-:S05]  /*0800*/  FFMA R3, R8, R11, R3 ;  /* 0x0000000b08037223 */ /* 0x000fca0000000003 */
[----:B------:R-:W1:Y:S02]  /*0810*/  SHFL.BFLY PT, R4, R3, 0x10, 0x1f ;  /* 0x0e001f0003047f89 */ /* 0x000e6400000e0000 */
[----:B-1----:R-:W-:Y:S01]  /*0820*/  FADD R4, R3, R4 ;  /* 0x0000000403047221 */ /* 0x002fe20000000000 */
[----:B------:R-:W-:-:S04]  /*0830*/  SHF.R.U32.HI R3, RZ, 0x3, R21 ;  /* 0x00000003ff037819 */ /* 0x000fc80000011615 */
[----:B------:R-:W1:Y:S01]  /*0840*/  SHFL.BFLY PT, R5, R4, 0x8, 0x1f ;  /* 0x0d001f0004057f89 */ /* 0x000e6200000e0000 */
[----:B------:R-:W-:Y:S01]  /*0850*/  LOP3.LUT R3, R3, 0x4, RZ, 0xc0, !PT ;  /* 0x0000000403037812 */ /* 0x000fe200078ec0ff */
[----:B-1----:R-:W-:Y:S01]  /*0860*/  FADD R5, R4, R5 ;  /* 0x0000000504057221 */ /* 0x002fe20000000000 */
[----:B------:R-:W-:-:S04]  /*0870*/  LOP3.LUT R4, R21, 0x1, RZ, 0xc0, !PT ;  /* 0x0000000115047812 */ /* 0x000fc800078ec0ff */
[----:B------:R-:W1:Y:S02]  /*0880*/  SHFL.BFLY PT, R6, R5, 0x4, 0x1f ;  /* 0x0c801f0005067f89 */ /* 0x000e6400000e0000 */
[----:B-1----:R-:W-:-:S05]  /*0890*/  FADD R6, R5, R6 ;  /* 0x0000000605067221 */ /* 0x002fca0000000000 */
[----:B------:R-:W1:Y:S02]  /*08a0*/  SHFL.BFLY PT, R7, R6, 0x2, 0x1f ;  /* 0x0c401f0006077f89 */ /* 0x000e6400000e0000 */
[----:B-1----:R-:W-:-:S05]  /*08b0*/  FADD R7, R6, R7 ;  /* 0x0000000706077221 */ /* 0x002fca0000000000 */
[----:B------:R-:W1:Y:S02]  /*08c0*/  SHFL.BFLY PT, R8, R7, 0x1, 0x1f ;  /* 0x0c201f0007087f89 */ /* 0x000e6400000e0000 */
[----:B-1----:R-:W-:-:S05]  /*08d0*/  FADD R8, R7, R8 ;  /* 0x0000000807087221 */ /* 0x002fca0000000000 */
[----:B------:R-:W-:Y:S01]  /*08e0*/  @!P0 STS [R3+UR4], R8 ;  /* 0x0000000803008988 */ /* 0x000fe20008000804 */
[----:B------:R-:W-:Y:S01]  /*08f0*/  BAR.SYNC.DEFER_BLOCKING 0x0 ;  /* 0x0000000000007b1d */ /* 0x000fe20000010000 */
[----:B------:R-:W-:-:S04]  /*0900*/  ISETP.NE.U32.AND P0, PT, R4, 0x1, PT ;  /* 0x000000010400780c */ /* 0x000fc80003f05070 */
[----:B------:R-:W-:Y:S01]  /*0910*/  ISETP.LT.AND P0, PT, R21, 0x2, P0 ;  /* 0x000000021500780c */ /* 0x000fe20000701270 */
[----:B------:R-:W1:Y:S04]  /*0920*/  @!P1 LDS R2, [R0+UR4] ;  /* 0x0000000400029984 */ /* 0x000e680008000800 */
[----:B-1----:R-:W1:Y:S02]  /*0930*/  SHFL.BFLY PT, R5, R2, 0x1, 0x1f ;  /* 0x0c201f0002057f89 */ /* 0x002e6400000e0000 */
[----:B-1----:R-:W-:-:S06]  /*0940*/  FADD R5, R2, R5 ;  /* 0x0000000502057221 */ /* 0x002fcc0000000000 */
[----:B------:R1:W-:Y:S01]  /*0950*/  @P0 STS [R0+UR4], R5 ;  /* 0x0000000500000988 */ /* 0x0003e20008000804 */
[----:B------:R-:W-:Y:S01]  /*0960*/  BAR.SYNC.DEFER_BLOCKING 0x0 ;  /* 0x0000000000007b1d */ /* 0x000fe20000010000 */
[----:B------:R-:W-:-:S05]  /*0970*/  LOP3.LUT P0, RZ, R21, 0x3f, RZ, 0xc0, !PT ;  /* 0x0000003f15ff7812 */ /* 0x000fca000780c0ff */
[----:B------:R-:W2:Y:S02]  /*0980*/  LDS R4, [UR4] ;  /* 0x00000004ff047984 */ /* 0x000ea40008000800 */
[----:B------:R-:W-:Y:S06]  /*0990*/  BAR.SYNC.DEFER_BLOCKING 0x0 ;  /* 0x0000000000007b1d */ /* 0x000fec0000010000 */
[----:B-1----:R-:W-:Y:S05]  /*09a0*/  @P0 EXIT ;  /* 0x000000000000094d */ /* 0x002fea0003800000 */
[----:B------:R-:W0:Y:S01]  /*09b0*/  LDC.64 R2, c[0x0][0x210] ;  /* 0x00008400ff027b82 */ /* 0x000e220000000a00 */
[----:B--2---:R-:W-:-:S05]  /*09c0*/  FMUL R5, R4, 0.015625 ;  /* 0x3c80000004057820 */ /* 0x004fca0000400000 */
[----:B0-----:R-:W-:Y:S01]  /*09d0*/  STG.E desc[UR6][R2.64], R5 ;  /* 0x0000000502007986 */ /* 0x001fe2000c101906 */
[----:B------:R-:W-:Y:S05]  /*09e0*/  EXIT ;  /* 0x000000000000794d */ /* 0x000fea0003800000 */
.L_x_0:
[----:B------:R-:W-:-:S00]  /*09f0*/  BRA `(.L_x_0) ;  /* 0xfffffffc00fc7947 */ /* 0x000fc0000383ffff */
[----:B------:R-:W-:-:S00]  /*0a00*/  NOP ;  /* 0x0000000000007918 */ /* 0x000fc00000000000 */
[----:B------:R-:W-:-:S00]  /*0a10*/  NOP ;  /* 0x0000000000007918 */ /* 0x000fc00000000000 */
[----:B------:R-:W-:-:S00]  /*0a20*/  NOP ;  /* 0x0000000000007918 */ /* 0x000fc00000000000 */
[----:B------:R-:W-:-:S00]  /*0a30*/  NOP ;  /* 0x0000000000007918 */ /* 0x000fc00000000000 */
[----:B------:R-:W-:-:S00]  /*0a40*/  NOP ;  /* 0x0000000000007918 */ /* 0x000fc00000000000 */
[----:B------:R-:W-:-:S00]  /*0a50*/  NOP ;  /* 0x0000000000007918 */ /* 0x000fc00000000000 */
[----:B------:R-:W-:-:S00]  /*0a60*/  NOP ;  /* 0x0000000000007918 */ /* 0x000fc00000000000 */
[----:B------:R-:W-:-:S00]  /*0a70*/  NOP ;  /* 0x0000000000007918 */ /* 0x000fc00000000000 */
.L_x_1:


//--------------------- .nv.global.init           --------------------------
	.section	.nv.global.init,"aw",@progbits
.nv.global.init:
	.type		_$_str,@object
	.size		_$_str,(.L_0 - _$_str)
_$_str:
        /*0000*/ 	.byte	0x5f, 0x5f, 0x43, 0x55, 0x44, 0x41, 0x5f, 0x46, 0x54, 0x5a, 0x00
.L_0:


//--------------------- .nv.shared.triton_per_fused_add_log_mean_mul_neg_sum_0 --------------------------
	.section	.nv.shared.triton_per_fused_add_log_mean_mul_neg_sum_0,"aw",@nobits
	.sectionflags	@""
	.align	16
	.zero		1024


//--------------------- .nv.constant0.triton_per_fused_add_log_mean_mul_neg_sum_0 --------------------------
	.section	.nv.constant0.triton_per_fused_add_log_mean_mul_neg_sum_0,"a",@progbits
	.sectionflags	@""
	.align	4
.nv.constant0.triton_per_fused_add_log_mean_mul_neg_sum_0:
	.zero		548
